//
// Generated by NVIDIA NVVM Compiler
//
// Compiler Build ID: CL-36424714
// Cuda compilation tools, release 13.0, V13.0.88
// Based on NVVM 20.0.0
//

.version 9.0
.target sm_100
.address_size 64

	// .globl	_Z11FloydSimplePjS_ji

.visible .entry _Z11FloydSimplePjS_ji(
	.param .u64 .ptr .align 1 _Z11FloydSimplePjS_ji_param_0,
	.param .u64 .ptr .align 1 _Z11FloydSimplePjS_ji_param_1,
	.param .u32 _Z11FloydSimplePjS_ji_param_2,
	.param .u32 _Z11FloydSimplePjS_ji_param_3
)
{
	.reg .pred 	%p<2>;
	.reg .b32 	%r<21>;
	.reg .b64 	%rd<12>;

	ld.param.u64 	%rd1, [_Z11FloydSimplePjS_ji_param_0];
	ld.param.u64 	%rd2, [_Z11FloydSimplePjS_ji_param_1];
	ld.param.u32 	%r3, [_Z11FloydSimplePjS_ji_param_2];
	ld.param.u32 	%r4, [_Z11FloydSimplePjS_ji_param_3];
	mov.u32 	%r5, %ctaid.y;
	mov.u32 	%r6, %ntid.y;
	mov.u32 	%r7, %tid.y;
	mad.lo.s32 	%r1, %r5, %r6, %r7;
	mov.u32 	%r8, %ctaid.x;
	mov.u32 	%r9, %ntid.x;
	mov.u32 	%r10, %tid.x;
	mad.lo.s32 	%r2, %r8, %r9, %r10;
	max.u32 	%r11, %r1, %r2;
	setp.ge.u32 	%p1, %r11, %r3;
	@%p1 bra 	$L__BB0_2;
	cvta.to.global.u64 	%rd3, %rd2;
	cvta.to.global.u64 	%rd4, %rd1;
	mul.lo.s32 	%r12, %r3, %r1;
	add.s32 	%r13, %r12, %r2;
	mul.wide.u32 	%rd5, %r13, 4;
	add.s64 	%rd6, %rd4, %rd5;
	ld.global.u32 	%r14, [%rd6];
	add.s32 	%r15, %r12, %r4;
	mul.wide.u32 	%rd7, %r15, 4;
	add.s64 	%rd8, %rd4, %rd7;
	ld.global.u32 	%r16, [%rd8];
	mad.lo.s32 	%r17, %r4, %r3, %r2;
	mul.wide.u32 	%rd9, %r17, 4;
	add.s64 	%rd10, %rd4, %rd9;
	ld.global.u32 	%r18, [%rd10];
	add.s32 	%r19, %r18, %r16;
	min.u32 	%r20, %r14, %r19;
	add.s64 	%rd11, %rd3, %rd5;
	st.global.u32 	[%rd11], %r20;
$L__BB0_2:
	ret;

}


// ===== COMPILED SASS (sm_100) =====

	.target	sm_100

	.elftype	@"ET_EXEC"


//--------------------- .note.nv.tkinfo           --------------------------
	.section	.note.nv.tkinfo,"",@"SHT_NOTE"
	.sectionflags	@"SHF_NOTE_NV_TKINFO"
	.tkinfo
        /*0018*/ 	.word	0x00000002
        /*0030*/ 	.string	""
        /*0030*/ 	.string	"ptxas"
        /*0030*/ 	.string	"Cuda compilation tools, release 13.0, V13.0.88"
        /*0030*/ 	.string	"Build cuda_13.0.r13.0/compiler.36424714_0"
        /*0030*/ 	.string	"-arch sm_100 -m 64 "



//--------------------- .note.nv.cuinfo           --------------------------
	.section	.note.nv.cuinfo,"",@"SHT_NOTE"
	.sectionflags	@"SHF_NOTE_NV_CUINFO"
        /*0018*/ 	.short	0x0002
        /*001a*/ 	.short	0x0064
        /*001c*/ 	.short	0x0082
	.zero		2


//--------------------- .nv.info                  --------------------------
	.section	.nv.info,"",@"SHT_CUDA_INFO"
	.align	4


	//----- nvinfo : EIATTR_REGCOUNT
	.align		4
        /*0000*/ 	.byte	0x04, 0x2f
        /*0002*/ 	.short	(.L_1 - .L_0)
	.align		4
.L_0:
        /*0004*/ 	.word	index@(_Z11FloydSimplePjS_ji)
        /*0008*/ 	.word	0x0000000e


	//----- nvinfo : EIATTR_FRAME_SIZE
	.align		4
.L_1:
        /*000c*/ 	.byte	0x04, 0x11
        /*000e*/ 	.short	(.L_3 - .L_2)
	.align		4
.L_2:
        /*0010*/ 	.word	index@(_Z11FloydSimplePjS_ji)
        /*0014*/ 	.word	0x00000000


	//----- nvinfo : EIATTR_MIN_STACK_SIZE
	.align		4
.L_3:
        /*0018*/ 	.byte	0x04, 0x12
        /*001a*/ 	.short	(.L_5 - .L_4)
	.align		4
.L_4:
        /*001c*/ 	.word	index@(_Z11FloydSimplePjS_ji)
        /*0020*/ 	.word	0x00000000
.L_5:


//--------------------- .nv.compat                --------------------------
	.section	.nv.compat,"",@"SHT_CUDA_COMPAT_INFO"
	.align	4
        /*0000*/ 	.byte	0x02, 0x09, 0x00, 0x00, 0x02, 0x02, 0x01, 0x00, 0x02, 0x05, 0x05, 0x00, 0x03, 0x07, 0x01, 0x01
        /*0010*/ 	.byte	0x02, 0x03, 0x00, 0x00, 0x02, 0x06, 0x01, 0x00, 0x04, 0x0b, 0x08, 0x00, 0x09, 0x00, 0x00, 0x00
        /*0020*/ 	.byte	0x00, 0x00, 0x00, 0x00


//--------------------- .nv.info._Z11FloydSimplePjS_ji --------------------------
	.section	.nv.info._Z11FloydSimplePjS_ji,"",@"SHT_CUDA_INFO"
	.sectionflags	@""
	.align	4


	//----- nvinfo : EIATTR_CUDA_API_VERSION
	.align		4
        /*0000*/ 	.byte	0x04, 0x37
        /*0002*/ 	.short	(.L_7 - .L_6)
.L_6:
        /*0004*/ 	.word	0x00000082


	//----- nvinfo : EIATTR_KPARAM_INFO
	.align		4
.L_7:
        /*0008*/ 	.byte	0x04, 0x17
        /*000a*/ 	.short	(.L_9 - .L_8)
.L_8:
        /*000c*/ 	.word	0x00000000
        /*0010*/ 	.short	0x0003
        /*0012*/ 	.short	0x0014
        /*0014*/ 	.byte	0x00, 0xf0, 0x11, 0x00


	//----- nvinfo : EIATTR_KPARAM_INFO
	.align		4
.L_9:
        /*0018*/ 	.byte	0x04, 0x17
        /*001a*/ 	.short	(.L_11 - .L_10)
.L_10:
        /*001c*/ 	.word	0x00000000
        /*0020*/ 	.short	0x0002
        /*0022*/ 	.short	0x0010
        /*0024*/ 	.byte	0x00, 0xf0, 0x11, 0x00


	//----- nvinfo : EIATTR_KPARAM_INFO
	.align		4
.L_11:
        /*0028*/ 	.byte	0x04, 0x17
        /*002a*/ 	.short	(.L_13 - .L_12)
.L_12:
        /*002c*/ 	.word	0x00000000
        /*0030*/ 	.short	0x0001
        /*0032*/ 	.short	0x0008
        /*0034*/ 	.byte	0x00, 0xf5, 0x21, 0x00


	//----- nvinfo : EIATTR_KPARAM_INFO
	.align		4
.L_13:
        /*0038*/ 	.byte	0x04, 0x17
        /*003a*/ 	.short	(.L_15 - .L_14)
.L_14:
        /*003c*/ 	.word	0x00000000
        /*0040*/ 	.short	0x0000
        /*0042*/ 	.short	0x0000
        /*0044*/ 	.byte	0x00, 0xf5, 0x21, 0x00


	//----- nvinfo : EIATTR_SPARSE_MMA_MASK
	.align		4
.L_15:
        /*0048*/ 	.byte	0x03, 0x50
        /*004a*/ 	.short	0x0000


	//----- nvinfo : EIATTR_MAXREG_COUNT
	.align		4
        /*004c*/ 	.byte	0x03, 0x1b
        /*004e*/ 	.short	0x00ff


	//----- nvinfo : EIATTR_MERCURY_ISA_VERSION
	.align		4
        /*0050*/ 	.byte	0x03, 0x5f
        /*0052*/ 	.short	0x0101


	//----- nvinfo : EIATTR_VRC_CTA_INIT_COUNT
	.align		4
        /*0054*/ 	.byte	0x02, 0x4a
	.zero		1
	.zero		1


	//----- nvinfo : EIATTR_EXIT_INSTR_OFFSETS
	.align		4
        /*0058*/ 	.byte	0x04, 0x1c
        /*005a*/ 	.short	(.L_17 - .L_16)


	//   ....[0]....
.L_16:
        /*005c*/ 	.word	0x000000c0


	//   ....[1]....
        /*0060*/ 	.word	0x000001d0


	//----- nvinfo : EIATTR_CBANK_PARAM_SIZE
	.align		4
.L_17:
        /*0064*/ 	.byte	0x03, 0x19
        /*0066*/ 	.short	0x0018


	//----- nvinfo : EIATTR_PARAM_CBANK
	.align		4
        /*0068*/ 	.byte	0x04, 0x0a
        /*006a*/ 	.short	(.L_19 - .L_18)
	.align		4
.L_18:
        /*006c*/ 	.word	index@(.nv.constant0._Z11FloydSimplePjS_ji)
        /*0070*/ 	.short	0x0380
        /*0072*/ 	.short	0x0018


	//----- nvinfo : EIATTR_SW_WAR
	.align		4
.L_19:
        /*0074*/ 	.byte	0x04, 0x36
        /*0076*/ 	.short	(.L_21 - .L_20)
.L_20:
        /*0078*/ 	.word	0x00000008
.L_21:


//--------------------- .nv.callgraph             --------------------------
	.section	.nv.callgraph,"",@"SHT_CUDA_CALLGRAPH"
	.align	4
	.sectionentsize	8
	.align		4
        /*0000*/ 	.word	0x00000000
	.align		4
        /*0004*/ 	.word	0xffffffff
	.align		4
        /*0008*/ 	.word	0x00000000
	.align		4
        /*000c*/ 	.word	0xfffffffe
	.align		4
        /*0010*/ 	.word	0x00000000
	.align		4
        /*0014*/ 	.word	0xfffffffd
	.align		4
        /*0018*/ 	.word	0x00000000
	.align		4
        /*001c*/ 	.word	0xfffffffc


//--------------------- .text._Z11FloydSimplePjS_ji --------------------------
	.section	.text._Z11FloydSimplePjS_ji,"ax",@progbits
	.align	128
        .global         _Z11FloydSimplePjS_ji
        .type           _Z11FloydSimplePjS_ji,@function
        .size           _Z11FloydSimplePjS_ji,(.L_x_1 - _Z11FloydSimplePjS_ji)
        .other          _Z11FloydSimplePjS_ji,@"STO_CUDA_ENTRY STV_DEFAULT"
_Z11FloydSimplePjS_ji:
.text._Z11FloydSimplePjS_ji:
[----:B------:R-:W-:Y:S01]  /*0000*/  LDC R1, c[0x0][0x37c] ;  /* 0x0000df00ff017b82 */ /* 0x000fe20000000800 */
[----:B------:R-:W0:Y:S07]  /*0010*/  S2R R3, SR_TID.Y ;  /* 0x0000000000037919 */ /* 0x000e2e0000002200 */
[----:B------:R-:W0:Y:S01]  /*0020*/  S2UR UR4, SR_CTAID.Y ;  /* 0x00000000000479c3 */ /* 0x000e220000002600 */
[----:B------:R-:W1:Y:S01]  /*0030*/  LDCU UR6, c[0x0][0x390] ;  /* 0x00007200ff0677ac */ /* 0x000e620008000800 */
[----:B------:R-:W2:Y:S06]  /*0040*/  S2R R5, SR_TID.X ;  /* 0x0000000000057919 */ /* 0x000eac0000002100 */
[----:B------:R-:W0:Y:S08]  /*0050*/  LDC R0, c[0x0][0x364] ;  /* 0x0000d900ff007b82 */ /* 0x000e300000000800 */
[----:B------:R-:W2:Y:S08]  /*0060*/  S2UR UR5, SR_CTAID.X ;  /* 0x00000000000579c3 */ /* 0x000eb00000002500 */
[----:B------:R-:W2:Y:S01]  /*0070*/  LDC R2, c[0x0][0x360] ;  /* 0x0000d800ff027b82 */ /* 0x000ea20000000800 */
[----:B0-----:R-:W-:-:S02]  /*0080*/  IMAD R0, R0, UR4, R3 ;  /* 0x0000000400007c24 */ /* 0x001fc4000f8e0203 */
[----:B--2---:R-:W-:-:S05]  /*0090*/  IMAD R3, R2, UR5, R5 ;  /* 0x0000000502037c24 */ /* 0x004fca000f8e0205 */
[----:B------:R-:W-:-:S04]  /*00a0*/  VIMNMX.U32 R2, PT, PT, R0, R3, !PT ;  /* 0x0000000300027248 */ /* 0x000fc80007fe0000 */
[----:B-1----:R-:W-:-:S13]  /*00b0*/  ISETP.GE.U32.AND P0, PT, R2, UR6, PT ;  /* 0x0000000602007c0c */ /* 0x002fda000bf06070 */
[----:B------:R-:W-:Y:S05]  /*00c0*/  @P0 EXIT ;  /* 0x000000000000094d */ /* 0x000fea0003800000 */
[----:B------:R-:W0:Y:S01]  /*00d0*/  LDC R9, c[0x0][0x394] ;  /* 0x0000e500ff097b82 */ /* 0x000e220000000800 */
[----:B------:R-:W1:Y:S01]  /*00e0*/  LDCU.64 UR4, c[0x0][0x358] ;  /* 0x00006b00ff0477ac */ /* 0x000e620008000a00 */
[----:B------:R-:W-:-:S06]  /*00f0*/  IMAD R11, R0, UR6, R3 ;  /* 0x00000006000b7c24 */ /* 0x000fcc000f8e0203 */
[----:B------:R-:W2:Y:S01]  /*0100*/  LDC.64 R6, c[0x0][0x380] ;  /* 0x0000e000ff067b82 */ /* 0x000ea20000000a00 */
[----:B0-----:R-:W-:Y:S02]  /*0110*/  IMAD R5, R0, UR6, R9 ;  /* 0x0000000600057c24 */ /* 0x001fe4000f8e0209 */
[----:B------:R-:W-:Y:S02]  /*0120*/  IMAD R9, R9, UR6, R3 ;  /* 0x0000000609097c24 */ /* 0x000fe4000f8e0203 */
[----:B--2---:R-:W-:-:S04]  /*0130*/  IMAD.WIDE.U32 R2, R11, 0x4, R6 ;  /* 0x000000040b027825 */ /* 0x004fc800078e0006 */
[--C-:B------:R-:W-:Y:S02]  /*0140*/  IMAD.WIDE.U32 R4, R5, 0x4, R6.reuse ;  /* 0x0000000405047825 */ /* 0x100fe400078e0006 */
[----:B-1----:R-:W2:Y:S02]  /*0150*/  LDG.E R2, desc[UR4][R2.64] ;  /* 0x0000000402027981 */ /* 0x002ea4000c1e1900 */
[----:B------:R-:W-:Y:S02]  /*0160*/  IMAD.WIDE.U32 R6, R9, 0x4, R6 ;  /* 0x0000000409067825 */ /* 0x000fe400078e0006 */
[----:B------:R-:W2:Y:S01]  /*0170*/  LDG.E R5, desc[UR4][R4.64] ;  /* 0x0000000404057981 */ /* 0x000ea2000c1e1900 */
[----:B------:R-:W0:Y:S03]  /*0180*/  LDC.64 R8, c[0x0][0x388] ;  /* 0x0000e200ff087b82 */ /* 0x000e260000000a00 */
[----:B------:R-:W2:Y:S01]  /*0190*/  LDG.E R6, desc[UR4][R6.64] ;  /* 0x0000000406067981 */ /* 0x000ea2000c1e1900 */
[----:B0-----:R-:W-:Y:S01]  /*01a0*/  IMAD.WIDE.U32 R8, R11, 0x4, R8 ;  /* 0x000000040b087825 */ /* 0x001fe200078e0008 */
[----:B--2---:R-:W-:-:S05]  /*01b0*/  VIADDMNMX.U32 R11, R6, R5, R2, PT ;  /* 0x00000005060b7246 */ /* 0x004fca0003800002 */
[----:B------:R-:W-:Y:S01]  /*01c0*/  STG.E desc[UR4][R8.64], R11 ;  /* 0x0000000b08007986 */ /* 0x000fe2000c101904 */
[----:B------:R-:W-:Y:S05]  /*01d0*/  EXIT ;  /* 0x000000000000794d */ /* 0x000fea0003800000 */
.L_x_0:
[----:B------:R-:W-:-:S00]  /*01e0*/  BRA `(.L_x_0) ;  /* 0xfffffffc00fc7947 */ /* 0x000fc0000383ffff */
[----:B------:R-:W-:-:S00]  /*01f0*/  NOP ;  /* 0x0000000000007918 */ /* 0x000fc00000000000 */
        /* <DEDUP_REMOVED lines=8> */
.L_x_1:


//--------------------- .nv.shared.reserved.0     --------------------------
	.section	.nv.shared.reserved.0,"aw",@nobits
	.weak		__nv_reservedSMEM_offset_0_alias
	.size		__nv_reservedSMEM_offset_0_alias, 0, 64
	.other		__nv_reservedSMEM_offset_0_alias,@"STO_CUDA_RESERVED_SHARED STV_DEFAULT"
__nv_reservedSMEM_offset_0_alias:
	.zero		0
	.zero		64


//--------------------- .nv.constant0._Z11FloydSimplePjS_ji --------------------------
	.section	.nv.constant0._Z11FloydSimplePjS_ji,"a",@progbits
	.sectionflags	@""
	.align	4
.nv.constant0._Z11FloydSimplePjS_ji:
	.zero		920


//--------------------- SYMBOLS --------------------------

	.type		.nv.reservedSmem.offset0,@object
	.size		.nv.reservedSmem.offset0,0x4
